//
// Generated by NVIDIA NVVM Compiler
//
// Compiler Build ID: CL-36424714
// Cuda compilation tools, release 13.0, V13.0.88
// Based on NVVM 20.0.0
//

.version 9.0
.target sm_100
.address_size 64

	// .globl	_Z12SquareKernelPiS_i
.extern .func  (.param .b32 func_retval0) vprintf
(
	.param .b64 vprintf_param_0,
	.param .b64 vprintf_param_1
)
;
.global .align 1 .b8 $str[15] = {97, 114, 114, 91, 105, 93, 32, 61, 32, 37, 100, 32, 124, 32};

.visible .entry _Z12SquareKernelPiS_i(
	.param .u64 .ptr .align 1 _Z12SquareKernelPiS_i_param_0,
	.param .u64 .ptr .align 1 _Z12SquareKernelPiS_i_param_1,
	.param .u32 _Z12SquareKernelPiS_i_param_2
)
{
	.reg .pred 	%p<2>;
	.reg .b32 	%r<8>;
	.reg .b64 	%rd<8>;

	ld.param.u64 	%rd1, [_Z12SquareKernelPiS_i_param_0];
	ld.param.u64 	%rd2, [_Z12SquareKernelPiS_i_param_1];
	ld.param.u32 	%r2, [_Z12SquareKernelPiS_i_param_2];
	mov.u32 	%r3, %ntid.x;
	mov.u32 	%r4, %ctaid.x;
	mov.u32 	%r5, %tid.x;
	mad.lo.s32 	%r1, %r3, %r4, %r5;
	setp.ge.s32 	%p1, %r1, %r2;
	@%p1 bra 	$L__BB0_2;
	cvta.to.global.u64 	%rd3, %rd1;
	cvta.to.global.u64 	%rd4, %rd2;
	mul.wide.s32 	%rd5, %r1, 4;
	add.s64 	%rd6, %rd3, %rd5;
	ld.global.u32 	%r6, [%rd6];
	mul.lo.s32 	%r7, %r6, %r6;
	add.s64 	%rd7, %rd4, %rd5;
	st.global.u32 	[%rd7], %r7;
$L__BB0_2:
	ret;

}
	// .globl	_Z10CubeKernelPiS_
.visible .entry _Z10CubeKernelPiS_(
	.param .u64 .ptr .align 1 _Z10CubeKernelPiS__param_0,
	.param .u64 .ptr .align 1 _Z10CubeKernelPiS__param_1
)
{
	.reg .b32 	%r<5>;
	.reg .b64 	%rd<8>;

	ld.param.u64 	%rd1, [_Z10CubeKernelPiS__param_0];
	ld.param.u64 	%rd2, [_Z10CubeKernelPiS__param_1];
	cvta.to.global.u64 	%rd3, %rd2;
	cvta.to.global.u64 	%rd4, %rd1;
	mov.u32 	%r1, %tid.x;
	mul.wide.u32 	%rd5, %r1, 4;
	add.s64 	%rd6, %rd4, %rd5;
	ld.global.u32 	%r2, [%rd6];
	mul.lo.s32 	%r3, %r2, %r2;
	mul.lo.s32 	%r4, %r3, %r2;
	add.s64 	%rd7, %rd3, %rd5;
	st.global.u32 	[%rd7], %r4;
	ret;

}
	// .globl	_Z9FillArrayPii
.visible .entry _Z9FillArrayPii(
	.param .u64 .ptr .align 1 _Z9FillArrayPii_param_0,
	.param .u32 _Z9FillArrayPii_param_1
)
{
	.reg .pred 	%p<2>;
	.reg .b32 	%r<6>;
	.reg .b64 	%rd<5>;

	ld.param.u64 	%rd1, [_Z9FillArrayPii_param_0];
	ld.param.u32 	%r2, [_Z9FillArrayPii_param_1];
	mov.u32 	%r3, %ntid.x;
	mov.u32 	%r4, %ctaid.x;
	mov.u32 	%r5, %tid.x;
	mad.lo.s32 	%r1, %r3, %r4, %r5;
	setp.ge.s32 	%p1, %r1, %r2;
	@%p1 bra 	$L__BB2_2;
	cvta.to.global.u64 	%rd2, %rd1;
	mul.wide.s32 	%rd3, %r1, 4;
	add.s64 	%rd4, %rd2, %rd3;
	st.global.u32 	[%rd4], %r1;
$L__BB2_2:
	ret;

}
	// .globl	_Z12DisplayArrayPii
.visible .entry _Z12DisplayArrayPii(
	.param .u64 .ptr .align 1 _Z12DisplayArrayPii_param_0,
	.param .u32 _Z12DisplayArrayPii_param_1
)
{
	.local .align 8 .b8 	__local_depot3[8];
	.reg .b64 	%SP;
	.reg .b64 	%SPL;
	.reg .pred 	%p<2>;
	.reg .b32 	%r<9>;
	.reg .b64 	%rd<9>;

	mov.u64 	%SPL, __local_depot3;
	cvta.local.u64 	%SP, %SPL;
	ld.param.u64 	%rd1, [_Z12DisplayArrayPii_param_0];
	ld.param.u32 	%r2, [_Z12DisplayArrayPii_param_1];
	mov.u32 	%r3, %ntid.x;
	mov.u32 	%r4, %ctaid.x;
	mov.u32 	%r5, %tid.x;
	mad.lo.s32 	%r1, %r3, %r4, %r5;
	setp.ge.s32 	%p1, %r1, %r2;
	@%p1 bra 	$L__BB3_2;
	add.u64 	%rd2, %SP, 0;
	add.u64 	%rd3, %SPL, 0;
	cvta.to.global.u64 	%rd4, %rd1;
	mul.wide.s32 	%rd5, %r1, 4;
	add.s64 	%rd6, %rd4, %rd5;
	ld.global.u32 	%r6, [%rd6];
	st.local.u32 	[%rd3], %r6;
	mov.u64 	%rd7, $str;
	cvta.global.u64 	%rd8, %rd7;
	{ // callseq 0, 0
	.param .b64 param0;
	st.param.b64 	[param0], %rd8;
	.param .b64 param1;
	st.param.b64 	[param1], %rd2;
	.param .b32 retval0;
	call.uni (retval0), 
	vprintf, 
	(
	param0, 
	param1
	);
	ld.param.b32 	%r7, [retval0];
	} // callseq 0
$L__BB3_2:
	ret;

}


// ===== COMPILED SASS (sm_100) =====

	.target	sm_100

	.elftype	@"ET_EXEC"


//--------------------- .note.nv.tkinfo           --------------------------
	.section	.note.nv.tkinfo,"",@"SHT_NOTE"
	.sectionflags	@"SHF_NOTE_NV_TKINFO"
	.tkinfo
        /*0018*/ 	.word	0x00000002
        /*0030*/ 	.string	""
        /*0030*/ 	.string	"ptxas"
        /*0030*/ 	.string	"Cuda compilation tools, release 13.0, V13.0.88"
        /*0030*/ 	.string	"Build cuda_13.0.r13.0/compiler.36424714_0"
        /*0030*/ 	.string	"-arch sm_100 -m 64 "



//--------------------- .note.nv.cuinfo           --------------------------
	.section	.note.nv.cuinfo,"",@"SHT_NOTE"
	.sectionflags	@"SHF_NOTE_NV_CUINFO"
        /*0018*/ 	.short	0x0002
        /*001a*/ 	.short	0x0064
        /*001c*/ 	.short	0x0082
	.zero		2


//--------------------- .nv.info                  --------------------------
	.section	.nv.info,"",@"SHT_CUDA_INFO"
	.align	4


	//----- nvinfo : EIATTR_REGCOUNT
	.align		4
        /*0000*/ 	.byte	0x04, 0x2f
        /*0002*/ 	.short	(.L_2 - .L_1)
	.align		4
.L_1:
        /*0004*/ 	.word	index@(_Z12SquareKernelPiS_i)
        /*0008*/ 	.word	0x0000000a


	//----- nvinfo : EIATTR_FRAME_SIZE
	.align		4
.L_2:
        /*000c*/ 	.byte	0x04, 0x11
        /*000e*/ 	.short	(.L_4 - .L_3)
	.align		4
.L_3:
        /*0010*/ 	.word	index@(_Z12SquareKernelPiS_i)
        /*0014*/ 	.word	0x00000000


	//----- nvinfo : EIATTR_REGCOUNT
	.align		4
.L_4:
        /*0018*/ 	.byte	0x04, 0x2f
        /*001a*/ 	.short	(.L_6 - .L_5)
	.align		4
.L_5:
        /*001c*/ 	.word	index@(_Z10CubeKernelPiS_)
        /*0020*/ 	.word	0x0000000c


	//----- nvinfo : EIATTR_FRAME_SIZE
	.align		4
.L_6:
        /*0024*/ 	.byte	0x04, 0x11
        /*0026*/ 	.short	(.L_8 - .L_7)
	.align		4
.L_7:
        /*0028*/ 	.word	index@(_Z10CubeKernelPiS_)
        /*002c*/ 	.word	0x00000000


	//----- nvinfo : EIATTR_REGCOUNT
	.align		4
.L_8:
        /*0030*/ 	.byte	0x04, 0x2f
        /*0032*/ 	.short	(.L_10 - .L_9)
	.align		4
.L_9:
        /*0034*/ 	.word	index@(_Z9FillArrayPii)
        /*0038*/ 	.word	0x00000008


	//----- nvinfo : EIATTR_FRAME_SIZE
	.align		4
.L_10:
        /*003c*/ 	.byte	0x04, 0x11
        /*003e*/ 	.short	(.L_12 - .L_11)
	.align		4
.L_11:
        /*0040*/ 	.word	index@(_Z9FillArrayPii)
        /*0044*/ 	.word	0x00000000


	//----- nvinfo : EIATTR_REGCOUNT
	.align		4
.L_12:
        /*0048*/ 	.byte	0x04, 0x2f
        /*004a*/ 	.short	(.L_14 - .L_13)
	.align		4
.L_13:
        /*004c*/ 	.word	index@(_Z12DisplayArrayPii)
        /*0050*/ 	.word	0x00000018


	//----- nvinfo : EIATTR_FRAME_SIZE
	.align		4
.L_14:
        /*0054*/ 	.byte	0x04, 0x11
        /*0056*/ 	.short	(.L_16 - .L_15)
	.align		4
.L_15:
        /*0058*/ 	.word	index@(_Z12DisplayArrayPii)
        /*005c*/ 	.word	0x00000008


	//----- nvinfo : EIATTR_MIN_STACK_SIZE
	.align		4
.L_16:
        /*0060*/ 	.byte	0x04, 0x12
        /*0062*/ 	.short	(.L_18 - .L_17)
	.align		4
.L_17:
        /*0064*/ 	.word	index@(_Z12DisplayArrayPii)
        /*0068*/ 	.word	0x00000008


	//----- nvinfo : EIATTR_MIN_STACK_SIZE
	.align		4
.L_18:
        /*006c*/ 	.byte	0x04, 0x12
        /*006e*/ 	.short	(.L_20 - .L_19)
	.align		4
.L_19:
        /*0070*/ 	.word	index@(_Z9FillArrayPii)
        /*0074*/ 	.word	0x00000000


	//----- nvinfo : EIATTR_MIN_STACK_SIZE
	.align		4
.L_20:
        /*0078*/ 	.byte	0x04, 0x12
        /*007a*/ 	.short	(.L_22 - .L_21)
	.align		4
.L_21:
        /*007c*/ 	.word	index@(_Z10CubeKernelPiS_)
        /*0080*/ 	.word	0x00000000


	//----- nvinfo : EIATTR_MIN_STACK_SIZE
	.align		4
.L_22:
        /*0084*/ 	.byte	0x04, 0x12
        /*0086*/ 	.short	(.L_24 - .L_23)
	.align		4
.L_23:
        /*0088*/ 	.word	index@(_Z12SquareKernelPiS_i)
        /*008c*/ 	.word	0x00000000
.L_24:


//--------------------- .nv.compat                --------------------------
	.section	.nv.compat,"",@"SHT_CUDA_COMPAT_INFO"
	.align	4
        /*0000*/ 	.byte	0x02, 0x09, 0x00, 0x00, 0x02, 0x02, 0x01, 0x00, 0x02, 0x05, 0x05, 0x00, 0x03, 0x07, 0x01, 0x01
        /*0010*/ 	.byte	0x02, 0x03, 0x00, 0x00, 0x02, 0x06, 0x01, 0x00, 0x04, 0x0b, 0x08, 0x00, 0x09, 0x00, 0x00, 0x00
        /*0020*/ 	.byte	0x00, 0x00, 0x00, 0x00


//--------------------- .nv.info._Z12DisplayArrayPii --------------------------
	.section	.nv.info._Z12DisplayArrayPii,"",@"SHT_CUDA_INFO"
	.sectionflags	@""
	.align	4


	//----- nvinfo : EIATTR_CUDA_API_VERSION
	.align		4
        /*0000*/ 	.byte	0x04, 0x37
        /*0002*/ 	.short	(.L_26 - .L_25)
.L_25:
        /*0004*/ 	.word	0x00000082


	//----- nvinfo : EIATTR_KPARAM_INFO
	.align		4
.L_26:
        /*0008*/ 	.byte	0x04, 0x17
        /*000a*/ 	.short	(.L_28 - .L_27)
.L_27:
        /*000c*/ 	.word	0x00000000
        /*0010*/ 	.short	0x0001
        /*0012*/ 	.short	0x0008
        /*0014*/ 	.byte	0x00, 0xf0, 0x11, 0x00


	//----- nvinfo : EIATTR_KPARAM_INFO
	.align		4
.L_28:
        /*0018*/ 	.byte	0x04, 0x17
        /*001a*/ 	.short	(.L_30 - .L_29)
.L_29:
        /*001c*/ 	.word	0x00000000
        /*0020*/ 	.short	0x0000
        /*0022*/ 	.short	0x0000
        /*0024*/ 	.byte	0x00, 0xf5, 0x21, 0x00


	//----- nvinfo : EIATTR_SPARSE_MMA_MASK
	.align		4
.L_30:
        /*0028*/ 	.byte	0x03, 0x50
        /*002a*/ 	.short	0x0000


	//----- nvinfo : EIATTR_MAXREG_COUNT
	.align		4
        /*002c*/ 	.byte	0x03, 0x1b
        /*002e*/ 	.short	0x00ff


	//----- nvinfo : EIATTR_EXTERNS
	.align		4
        /*0030*/ 	.byte	0x04, 0x0f
        /*0032*/ 	.short	(.L_32 - .L_31)


	//   ....[0]....
	.align		4
.L_31:
        /*0034*/ 	.word	index@(vprintf)


	//----- nvinfo : EIATTR_MERCURY_ISA_VERSION
	.align		4
.L_32:
        /*0038*/ 	.byte	0x03, 0x5f
        /*003a*/ 	.short	0x0101


	//----- nvinfo : EIATTR_VRC_CTA_INIT_COUNT
	.align		4
        /*003c*/ 	.byte	0x02, 0x4a
	.zero		1
	.zero		1


	//----- nvinfo : EIATTR_SYSCALL_OFFSETS
	.align		4
        /*0040*/ 	.byte	0x04, 0x46
        /*0042*/ 	.short	(.L_34 - .L_33)


	//   ....[0]....
.L_33:
        /*0044*/ 	.word	0x00000180


	//----- nvinfo : EIATTR_EXIT_INSTR_OFFSETS
	.align		4
.L_34:
        /*0048*/ 	.byte	0x04, 0x1c
        /*004a*/ 	.short	(.L_36 - .L_35)


	//   ....[0]....
.L_35:
        /*004c*/ 	.word	0x000000c0


	//   ....[1]....
        /*0050*/ 	.word	0x00000190


	//----- nvinfo : EIATTR_CRS_STACK_SIZE
	.align		4
.L_36:
        /*0054*/ 	.byte	0x04, 0x1e
        /*0056*/ 	.short	(.L_38 - .L_37)
.L_37:
        /*0058*/ 	.word	0x00000000


	//----- nvinfo : EIATTR_CBANK_PARAM_SIZE
	.align		4
.L_38:
        /*005c*/ 	.byte	0x03, 0x19
        /*005e*/ 	.short	0x000c


	//----- nvinfo : EIATTR_PARAM_CBANK
	.align		4
        /*0060*/ 	.byte	0x04, 0x0a
        /*0062*/ 	.short	(.L_40 - .L_39)
	.align		4
.L_39:
        /*0064*/ 	.word	index@(.nv.constant0._Z12DisplayArrayPii)
        /*0068*/ 	.short	0x0380
        /*006a*/ 	.short	0x000c


	//----- nvinfo : EIATTR_SW_WAR
	.align		4
.L_40:
        /*006c*/ 	.byte	0x04, 0x36
        /*006e*/ 	.short	(.L_42 - .L_41)
.L_41:
        /*0070*/ 	.word	0x00000008
.L_42:


//--------------------- .nv.info._Z9FillArrayPii  --------------------------
	.section	.nv.info._Z9FillArrayPii,"",@"SHT_CUDA_INFO"
	.sectionflags	@""
	.align	4


	//----- nvinfo : EIATTR_CUDA_API_VERSION
	.align		4
        /*0000*/ 	.byte	0x04, 0x37
        /*0002*/ 	.short	(.L_44 - .L_43)
.L_43:
        /*0004*/ 	.word	0x00000082


	//----- nvinfo : EIATTR_KPARAM_INFO
	.align		4
.L_44:
        /*0008*/ 	.byte	0x04, 0x17
        /*000a*/ 	.short	(.L_46 - .L_45)
.L_45:
        /*000c*/ 	.word	0x00000000
        /*0010*/ 	.short	0x0001
        /*0012*/ 	.short	0x0008
        /*0014*/ 	.byte	0x00, 0xf0, 0x11, 0x00


	//----- nvinfo : EIATTR_KPARAM_INFO
	.align		4
.L_46:
        /*0018*/ 	.byte	0x04, 0x17
        /*001a*/ 	.short	(.L_48 - .L_47)
.L_47:
        /*001c*/ 	.word	0x00000000
        /*0020*/ 	.short	0x0000
        /*0022*/ 	.short	0x0000
        /*0024*/ 	.byte	0x00, 0xf5, 0x21, 0x00


	//----- nvinfo : EIATTR_SPARSE_MMA_MASK
	.align		4
.L_48:
        /*0028*/ 	.byte	0x03, 0x50
        /*002a*/ 	.short	0x0000


	//----- nvinfo : EIATTR_MAXREG_COUNT
	.align		4
        /*002c*/ 	.byte	0x03, 0x1b
        /*002e*/ 	.short	0x00ff


	//----- nvinfo : EIATTR_MERCURY_ISA_VERSION
	.align		4
        /*0030*/ 	.byte	0x03, 0x5f
        /*0032*/ 	.short	0x0101


	//----- nvinfo : EIATTR_VRC_CTA_INIT_COUNT
	.align		4
        /*0034*/ 	.byte	0x02, 0x4a
	.zero		1
	.zero		1


	//----- nvinfo : EIATTR_EXIT_INSTR_OFFSETS
	.align		4
        /*0038*/ 	.byte	0x04, 0x1c
        /*003a*/ 	.short	(.L_50 - .L_49)


	//   ....[0]....
.L_49:
        /*003c*/ 	.word	0x00000070


	//   ....[1]....
        /*0040*/ 	.word	0x000000c0


	//----- nvinfo : EIATTR_CBANK_PARAM_SIZE
	.align		4
.L_50:
        /*0044*/ 	.byte	0x03, 0x19
        /*0046*/ 	.short	0x000c


	//----- nvinfo : EIATTR_PARAM_CBANK
	.align		4
        /*0048*/ 	.byte	0x04, 0x0a
        /*004a*/ 	.short	(.L_52 - .L_51)
	.align		4
.L_51:
        /*004c*/ 	.word	index@(.nv.constant0._Z9FillArrayPii)
        /*0050*/ 	.short	0x0380
        /*0052*/ 	.short	0x000c


	//----- nvinfo : EIATTR_SW_WAR
	.align		4
.L_52:
        /*0054*/ 	.byte	0x04, 0x36
        /*0056*/ 	.short	(.L_54 - .L_53)
.L_53:
        /*0058*/ 	.word	0x00000008
.L_54:


//--------------------- .nv.info._Z10CubeKernelPiS_ --------------------------
	.section	.nv.info._Z10CubeKernelPiS_,"",@"SHT_CUDA_INFO"
	.sectionflags	@""
	.align	4


	//----- nvinfo : EIATTR_CUDA_API_VERSION
	.align		4
        /*0000*/ 	.byte	0x04, 0x37
        /*0002*/ 	.short	(.L_56 - .L_55)
.L_55:
        /*0004*/ 	.word	0x00000082


	//----- nvinfo : EIATTR_KPARAM_INFO
	.align		4
.L_56:
        /*0008*/ 	.byte	0x04, 0x17
        /*000a*/ 	.short	(.L_58 - .L_57)
.L_57:
        /*000c*/ 	.word	0x00000000
        /*0010*/ 	.short	0x0001
        /*0012*/ 	.short	0x0008
        /*0014*/ 	.byte	0x00, 0xf5, 0x21, 0x00


	//----- nvinfo : EIATTR_KPARAM_INFO
	.align		4
.L_58:
        /*0018*/ 	.byte	0x04, 0x17
        /*001a*/ 	.short	(.L_60 - .L_59)
.L_59:
        /*001c*/ 	.word	0x00000000
        /*0020*/ 	.short	0x0000
        /*0022*/ 	.short	0x0000
        /*0024*/ 	.byte	0x00, 0xf5, 0x21, 0x00


	//----- nvinfo : EIATTR_SPARSE_MMA_MASK
	.align		4
.L_60:
        /*0028*/ 	.byte	0x03, 0x50
        /*002a*/ 	.short	0x0000


	//----- nvinfo : EIATTR_MAXREG_COUNT
	.align		4
        /*002c*/ 	.byte	0x03, 0x1b
        /*002e*/ 	.short	0x00ff


	//----- nvinfo : EIATTR_MERCURY_ISA_VERSION
	.align		4
        /*0030*/ 	.byte	0x03, 0x5f
        /*0032*/ 	.short	0x0101


	//----- nvinfo : EIATTR_VRC_CTA_INIT_COUNT
	.align		4
        /*0034*/ 	.byte	0x02, 0x4a
	.zero		1
	.zero		1


	//----- nvinfo : EIATTR_EXIT_INSTR_OFFSETS
	.align		4
        /*0038*/ 	.byte	0x04, 0x1c
        /*003a*/ 	.short	(.L_62 - .L_61)


	//   ....[0]....
.L_61:
        /*003c*/ 	.word	0x000000b0


	//----- nvinfo : EIATTR_CBANK_PARAM_SIZE
	.align		4
.L_62:
        /*0040*/ 	.byte	0x03, 0x19
        /*0042*/ 	.short	0x0010


	//----- nvinfo : EIATTR_PARAM_CBANK
	.align		4
        /*0044*/ 	.byte	0x04, 0x0a
        /*0046*/ 	.short	(.L_64 - .L_63)
	.align		4
.L_63:
        /*0048*/ 	.word	index@(.nv.constant0._Z10CubeKernelPiS_)
        /*004c*/ 	.short	0x0380
        /*004e*/ 	.short	0x0010


	//----- nvinfo : EIATTR_SW_WAR
	.align		4
.L_64:
        /*0050*/ 	.byte	0x04, 0x36
        /*0052*/ 	.short	(.L_66 - .L_65)
.L_65:
        /*0054*/ 	.word	0x00000008
.L_66:


//--------------------- .nv.info._Z12SquareKernelPiS_i --------------------------
	.section	.nv.info._Z12SquareKernelPiS_i,"",@"SHT_CUDA_INFO"
	.sectionflags	@""
	.align	4


	//----- nvinfo : EIATTR_CUDA_API_VERSION
	.align		4
        /*0000*/ 	.byte	0x04, 0x37
        /*0002*/ 	.short	(.L_68 - .L_67)
.L_67:
        /*0004*/ 	.word	0x00000082


	//----- nvinfo : EIATTR_KPARAM_INFO
	.align		4
.L_68:
        /*0008*/ 	.byte	0x04, 0x17
        /*000a*/ 	.short	(.L_70 - .L_69)
.L_69:
        /*000c*/ 	.word	0x00000000
        /*0010*/ 	.short	0x0002
        /*0012*/ 	.short	0x0010
        /*0014*/ 	.byte	0x00, 0xf0, 0x11, 0x00


	//----- nvinfo : EIATTR_KPARAM_INFO
	.align		4
.L_70:
        /*0018*/ 	.byte	0x04, 0x17
        /*001a*/ 	.short	(.L_72 - .L_71)
.L_71:
        /*001c*/ 	.word	0x00000000
        /*0020*/ 	.short	0x0001
        /*0022*/ 	.short	0x0008
        /*0024*/ 	.byte	0x00, 0xf5, 0x21, 0x00


	//----- nvinfo : EIATTR_KPARAM_INFO
	.align		4
.L_72:
        /*0028*/ 	.byte	0x04, 0x17
        /*002a*/ 	.short	(.L_74 - .L_73)
.L_73:
        /*002c*/ 	.word	0x00000000
        /*0030*/ 	.short	0x0000
        /*0032*/ 	.short	0x0000
        /*0034*/ 	.byte	0x00, 0xf5, 0x21, 0x00


	//----- nvinfo : EIATTR_SPARSE_MMA_MASK
	.align		4
.L_74:
        /*0038*/ 	.byte	0x03, 0x50
        /*003a*/ 	.short	0x0000


	//----- nvinfo : EIATTR_MAXREG_COUNT
	.align		4
        /*003c*/ 	.byte	0x03, 0x1b
        /*003e*/ 	.short	0x00ff


	//----- nvinfo : EIATTR_MERCURY_ISA_VERSION
	.align		4
        /*0040*/ 	.byte	0x03, 0x5f
        /*0042*/ 	.short	0x0101


	//----- nvinfo : EIATTR_VRC_CTA_INIT_COUNT
	.align		4
        /*0044*/ 	.byte	0x02, 0x4a
	.zero		1
	.zero		1


	//----- nvinfo : EIATTR_EXIT_INSTR_OFFSETS
	.align		4
        /*0048*/ 	.byte	0x04, 0x1c
        /*004a*/ 	.short	(.L_76 - .L_75)


	//   ....[0]....
.L_75:
        /*004c*/ 	.word	0x00000070


	//   ....[1]....
        /*0050*/ 	.word	0x00000100


	//----- nvinfo : EIATTR_CBANK_PARAM_SIZE
	.align		4
.L_76:
        /*0054*/ 	.byte	0x03, 0x19
        /*0056*/ 	.short	0x0014


	//----- nvinfo : EIATTR_PARAM_CBANK
	.align		4
        /*0058*/ 	.byte	0x04, 0x0a
        /*005a*/ 	.short	(.L_78 - .L_77)
	.align		4
.L_77:
        /*005c*/ 	.word	index@(.nv.constant0._Z12SquareKernelPiS_i)
        /*0060*/ 	.short	0x0380
        /*0062*/ 	.short	0x0014


	//----- nvinfo : EIATTR_SW_WAR
	.align		4
.L_78:
        /*0064*/ 	.byte	0x04, 0x36
        /*0066*/ 	.short	(.L_80 - .L_79)
.L_79:
        /*0068*/ 	.word	0x00000008
.L_80:


//--------------------- .nv.callgraph             --------------------------
	.section	.nv.callgraph,"",@"SHT_CUDA_CALLGRAPH"
	.align	4
	.sectionentsize	8
	.align		4
        /*0000*/ 	.word	0x00000000
	.align		4
        /*0004*/ 	.word	0xffffffff
	.align		4
        /*0008*/ 	.word	index@(_Z12DisplayArrayPii)
	.align		4
        /*000c*/ 	.word	index@(vprintf)
	.align		4
        /*0010*/ 	.word	0x00000000
	.align		4
        /*0014*/ 	.word	0xfffffffe
	.align		4
        /*0018*/ 	.word	0x00000000
	.align		4
        /*001c*/ 	.word	0xfffffffd
	.align		4
        /*0020*/ 	.word	0x00000000
	.align		4
        /*0024*/ 	.word	0xfffffffc


//--------------------- .nv.constant4             --------------------------
	.section	.nv.constant4,"a",@progbits
	.align	8
	.align		8
.nv.constant4:
        /*0000*/ 	.dword	vprintf
	.align		8
        /*0008*/ 	.dword	$str


//--------------------- .text._Z12DisplayArrayPii --------------------------
	.section	.text._Z12DisplayArrayPii,"ax",@progbits
	.align	128
        .global         _Z12DisplayArrayPii
        .type           _Z12DisplayArrayPii,@function
        .size           _Z12DisplayArrayPii,(.L_x_5 - _Z12DisplayArrayPii)
        .other          _Z12DisplayArrayPii,@"STO_CUDA_ENTRY STV_DEFAULT"
_Z12DisplayArrayPii:
.text._Z12DisplayArrayPii:
[----:B------:R-:W0:Y:S01]  /*0000*/  LDC R1, c[0x0][0x37c] ;  /* 0x0000df00ff017b82 */ /* 0x000e220000000800 */
[----:B------:R-:W1:Y:S01]  /*0010*/  S2R R5, SR_CTAID.X ;  /* 0x0000000000057919 */ /* 0x000e620000002500 */
[----:B------:R-:W2:Y:S01]  /*0020*/  LDCU UR5, c[0x0][0x2fc] ;  /* 0x00005f80ff0577ac */ /* 0x000ea20008000800 */
[----:B0-----:R-:W-:Y:S01]  /*0030*/  VIADD R1, R1, 0xfffffff8 ;  /* 0xfffffff801017836 */ /* 0x001fe20000000000 */
[----:B------:R-:W1:Y:S01]  /*0040*/  S2R R0, SR_TID.X ;  /* 0x0000000000007919 */ /* 0x000e620000002100 */
[----:B------:R-:W1:Y:S01]  /*0050*/  LDCU UR6, c[0x0][0x360] ;  /* 0x00006c00ff0677ac */ /* 0x000e620008000800 */
[----:B------:R-:W0:Y:S01]  /*0060*/  LDCU UR7, c[0x0][0x388] ;  /* 0x00007100ff0777ac */ /* 0x000e220008000800 */
[----:B------:R-:W3:Y:S02]  /*0070*/  LDCU UR4, c[0x0][0x2f8] ;  /* 0x00005f00ff0477ac */ /* 0x000ee40008000800 */
[----:B---3--:R-:W-:Y:S01]  /*0080*/  IADD3 R6, P1, PT, R1, UR4, RZ ;  /* 0x0000000401067c10 */ /* 0x008fe2000ff3e0ff */
[----:B-1----:R-:W-:-:S04]  /*0090*/  IMAD R5, R5, UR6, R0 ;  /* 0x0000000605057c24 */ /* 0x002fc8000f8e0200 */
[----:B--2---:R-:W-:Y:S01]  /*00a0*/  IMAD.X R7, RZ, RZ, UR5, P1 ;  /* 0x00000005ff077e24 */ /* 0x004fe200088e06ff */
[----:B0-----:R-:W-:-:S13]  /*00b0*/  ISETP.GE.AND P0, PT, R5, UR7, PT ;  /* 0x0000000705007c0c */ /* 0x001fda000bf06270 */
[----:B------:R-:W-:Y:S05]  /*00c0*/  @P0 EXIT ;  /* 0x000000000000094d */ /* 0x000fea0003800000 */
[----:B------:R-:W0:Y:S01]  /*00d0*/  LDC.64 R2, c[0x0][0x380] ;  /* 0x0000e000ff027b82 */ /* 0x000e220000000a00 */
[----:B------:R-:W1:Y:S01]  /*00e0*/  LDCU.64 UR4, c[0x0][0x358] ;  /* 0x00006b00ff0477ac */ /* 0x000e620008000a00 */
[----:B0-----:R-:W-:-:S06]  /*00f0*/  IMAD.WIDE R2, R5, 0x4, R2 ;  /* 0x0000000405027825 */ /* 0x001fcc00078e0202 */
[----:B-1----:R-:W2:Y:S01]  /*0100*/  LDG.E R2, desc[UR4][R2.64] ;  /* 0x0000000402027981 */ /* 0x002ea2000c1e1900 */
[----:B------:R-:W-:Y:S01]  /*0110*/  MOV R0, 0x0 ;  /* 0x0000000000007802 */ /* 0x000fe20000000f00 */
[----:B------:R-:W0:Y:S03]  /*0120*/  LDCU.64 UR4, c[0x4][0x8] ;  /* 0x01000100ff0477ac */ /* 0x000e260008000a00 */
[----:B------:R1:W3:Y:S01]  /*0130*/  LDC.64 R8, c[0x4][R0] ;  /* 0x0100000000087b82 */ /* 0x0002e20000000a00 */
[----:B0-----:R-:W-:Y:S01]  /*0140*/  MOV R4, UR4 ;  /* 0x0000000400047c02 */ /* 0x001fe20008000f00 */
[----:B------:R-:W-:Y:S01]  /*0150*/  IMAD.U32 R5, RZ, RZ, UR5 ;  /* 0x00000005ff057e24 */ /* 0x000fe2000f8e00ff */
[----:B--23--:R1:W-:Y:S06]  /*0160*/  STL [R1], R2 ;  /* 0x0000000201007387 */ /* 0x00c3ec0000100800 */
[----:B------:R-:W-:-:S07]  /*0170*/  LEPC R20, `(.L_x_0) ;  /* 0x000000001014794e */ /* 0x000fce0000000000 */
[----:B-1----:R-:W-:Y:S05]  /*0180*/  CALL.ABS.NOINC R8 ;  /* 0x0000000008007343 */ /* 0x002fea0003c00000 */
.L_x_0:
[----:B------:R-:W-:Y:S05]  /*0190*/  EXIT ;  /* 0x000000000000794d */ /* 0x000fea0003800000 */
.L_x_1:
[----:B------:R-:W-:-:S00]  /*01a0*/  BRA `(.L_x_1) ;  /* 0xfffffffc00fc7947 */ /* 0x000fc0000383ffff */
[----:B------:R-:W-:-:S00]  /*01b0*/  NOP ;  /* 0x0000000000007918 */ /* 0x000fc00000000000 */
        /* <DEDUP_REMOVED lines=12> */
.L_x_5:


//--------------------- .text._Z9FillArrayPii     --------------------------
	.section	.text._Z9FillArrayPii,"ax",@progbits
	.align	128
        .global         _Z9FillArrayPii
        .type           _Z9FillArrayPii,@function
        .size           _Z9FillArrayPii,(.L_x_6 - _Z9FillArrayPii)
        .other          _Z9FillArrayPii,@"STO_CUDA_ENTRY STV_DEFAULT"
_Z9FillArrayPii:
.text._Z9FillArrayPii:
[----:B------:R-:W-:Y:S01]  /*0000*/  LDC R1, c[0x0][0x37c] ;  /* 0x0000df00ff017b82 */ /* 0x000fe20000000800 */
[----:B------:R-:W0:Y:S01]  /*0010*/  S2R R5, SR_CTAID.X ;  /* 0x0000000000057919 */ /* 0x000e220000002500 */
[----:B------:R-:W0:Y:S01]  /*0020*/  LDCU UR4, c[0x0][0x360] ;  /* 0x00006c00ff0477ac */ /* 0x000e220008000800 */
[----:B------:R-:W0:Y:S01]  /*0030*/  S2R R0, SR_TID.X ;  /* 0x0000000000007919 */ /* 0x000e220000002100 */
[----:B------:R-:W1:Y:S01]  /*0040*/  LDCU UR5, c[0x0][0x388] ;  /* 0x00007100ff0577ac */ /* 0x000e620008000800 */
[----:B0-----:R-:W-:-:S05]  /*0050*/  IMAD R5, R5, UR4, R0 ;  /* 0x0000000405057c24 */ /* 0x001fca000f8e0200 */
[----:B-1----:R-:W-:-:S13]  /*0060*/  ISETP.GE.AND P0, PT, R5, UR5, PT ;  /* 0x0000000505007c0c */ /* 0x002fda000bf06270 */
[----:B------:R-:W-:Y:S05]  /*0070*/  @P0 EXIT ;  /* 0x000000000000094d */ /* 0x000fea0003800000 */
[----:B------:R-:W0:Y:S01]  /*0080*/  LDC.64 R2, c[0x0][0x380] ;  /* 0x0000e000ff027b82 */ /* 0x000e220000000a00 */
[----:B------:R-:W1:Y:S01]  /*0090*/  LDCU.64 UR4, c[0x0][0x358] ;  /* 0x00006b00ff0477ac */ /* 0x000e620008000a00 */
[----:B0-----:R-:W-:-:S05]  /*00a0*/  IMAD.WIDE R2, R5, 0x4, R2 ;  /* 0x0000000405027825 */ /* 0x001fca00078e0202 */
[----:B-1----:R-:W-:Y:S01]  /*00b0*/  STG.E desc[UR4][R2.64], R5 ;  /* 0x0000000502007986 */ /* 0x002fe2000c101904 */
[----:B------:R-:W-:Y:S05]  /*00c0*/  EXIT ;  /* 0x000000000000794d */ /* 0x000fea0003800000 */
.L_x_2:
        /* <DEDUP_REMOVED lines=11> */
.L_x_6:


//--------------------- .text._Z10CubeKernelPiS_  --------------------------
	.section	.text._Z10CubeKernelPiS_,"ax",@progbits
	.align	128
        .global         _Z10CubeKernelPiS_
        .type           _Z10CubeKernelPiS_,@function
        .size           _Z10CubeKernelPiS_,(.L_x_7 - _Z10CubeKernelPiS_)
        .other          _Z10CubeKernelPiS_,@"STO_CUDA_ENTRY STV_DEFAULT"
_Z10CubeKernelPiS_:
.text._Z10CubeKernelPiS_:
[----:B------:R-:W-:Y:S01]  /*0000*/  LDC R1, c[0x0][0x37c] ;  /* 0x0000df00ff017b82 */ /* 0x000fe20000000800 */
[----:B------:R-:W0:Y:S07]  /*0010*/  S2R R9, SR_TID.X ;  /* 0x0000000000097919 */ /* 0x000e2e0000002100 */
[----:B------:R-:W0:Y:S01]  /*0020*/  LDC.64 R2, c[0x0][0x380] ;  /* 0x0000e000ff027b82 */ /* 0x000e220000000a00 */
[----:B------:R-:W1:Y:S07]  /*0030*/  LDCU.64 UR4, c[0x0][0x358] ;  /* 0x00006b00ff0477ac */ /* 0x000e6e0008000a00 */
[----:B------:R-:W2:Y:S01]  /*0040*/  LDC.64 R4, c[0x0][0x388] ;  /* 0x0000e200ff047b82 */ /* 0x000ea20000000a00 */
[----:B0-----:R-:W-:-:S06]  /*0050*/  IMAD.WIDE.U32 R2, R9, 0x4, R2 ;  /* 0x0000000409027825 */ /* 0x001fcc00078e0002 */
[----:B-1----:R-:W3:Y:S01]  /*0060*/  LDG.E R2, desc[UR4][R2.64] ;  /* 0x0000000402027981 */ /* 0x002ee2000c1e1900 */
[----:B--2---:R-:W-:-:S04]  /*0070*/  IMAD.WIDE.U32 R4, R9, 0x4, R4 ;  /* 0x0000000409047825 */ /* 0x004fc800078e0004 */
[----:B---3--:R-:W-:-:S04]  /*0080*/  IMAD R7, R2, R2, RZ ;  /* 0x0000000202077224 */ /* 0x008fc800078e02ff */
[----:B------:R-:W-:-:S05]  /*0090*/  IMAD R7, R2, R7, RZ ;  /* 0x0000000702077224 */ /* 0x000fca00078e02ff */
[----:B------:R-:W-:Y:S01]  /*00a0*/  STG.E desc[UR4][R4.64], R7 ;  /* 0x0000000704007986 */ /* 0x000fe2000c101904 */
[----:B------:R-:W-:Y:S05]  /*00b0*/  EXIT ;  /* 0x000000000000794d */ /* 0x000fea0003800000 */
.L_x_3:
        /* <DEDUP_REMOVED lines=12> */
.L_x_7:


//--------------------- .text._Z12SquareKernelPiS_i --------------------------
	.section	.text._Z12SquareKernelPiS_i,"ax",@progbits
	.align	128
        .global         _Z12SquareKernelPiS_i
        .type           _Z12SquareKernelPiS_i,@function
        .size           _Z12SquareKernelPiS_i,(.L_x_8 - _Z12SquareKernelPiS_i)
        .other          _Z12SquareKernelPiS_i,@"STO_CUDA_ENTRY STV_DEFAULT"
_Z12SquareKernelPiS_i:
.text._Z12SquareKernelPiS_i:
        /* <DEDUP_REMOVED lines=9> */
[----:B------:R-:W1:Y:S07]  /*0090*/  LDCU.64 UR4, c[0x0][0x358] ;  /* 0x00006b00ff0477ac */ /* 0x000e6e0008000a00 */
[----:B------:R-:W2:Y:S01]  /*00a0*/  LDC.64 R4, c[0x0][0x388] ;  /* 0x0000e200ff047b82 */ /* 0x000ea20000000a00 */
[----:B0-----:R-:W-:-:S06]  /*00b0*/  IMAD.WIDE R2, R7, 0x4, R2 ;  /* 0x0000000407027825 */ /* 0x001fcc00078e0202 */
[----:B-1----:R-:W3:Y:S01]  /*00c0*/  LDG.E R2, desc[UR4][R2.64] ;  /* 0x0000000402027981 */ /* 0x002ee2000c1e1900 */
[----:B--2---:R-:W-:-:S04]  /*00d0*/  IMAD.WIDE R4, R7, 0x4, R4 ;  /* 0x0000000407047825 */ /* 0x004fc800078e0204 */
[----:B---3--:R-:W-:-:S05]  /*00e0*/  IMAD R7, R2, R2, RZ ;  /* 0x0000000202077224 */ /* 0x008fca00078e02ff */
[----:B------:R-:W-:Y:S01]  /*00f0*/  STG.E desc[UR4][R4.64], R7 ;  /* 0x0000000704007986 */ /* 0x000fe2000c101904 */
[----:B------:R-:W-:Y:S05]  /*0100*/  EXIT ;  /* 0x000000000000794d */ /* 0x000fea0003800000 */
.L_x_4:
        /* <DEDUP_REMOVED lines=15> */
.L_x_8:


//--------------------- .nv.global.init           --------------------------
	.section	.nv.global.init,"aw",@progbits
.nv.global.init:
	.type		$str,@object
	.size		$str,(.L_0 - $str)
$str:
        /*0000*/ 	.byte	0x61, 0x72, 0x72, 0x5b, 0x69, 0x5d, 0x20, 0x3d, 0x20, 0x25, 0x64, 0x20, 0x7c, 0x20, 0x00
.L_0:


//--------------------- .nv.shared.reserved.0     --------------------------
	.section	.nv.shared.reserved.0,"aw",@nobits
	.weak		__nv_reservedSMEM_offset_0_alias
	.size		__nv_reservedSMEM_offset_0_alias, 0, 64
	.other		__nv_reservedSMEM_offset_0_alias,@"STO_CUDA_RESERVED_SHARED STV_DEFAULT"
__nv_reservedSMEM_offset_0_alias:
	.zero		0
	.zero		64


//--------------------- .nv.constant0._Z12DisplayArrayPii --------------------------
	.section	.nv.constant0._Z12DisplayArrayPii,"a",@progbits
	.sectionflags	@""
	.align	4
.nv.constant0._Z12DisplayArrayPii:
	.zero		908


//--------------------- .nv.constant0._Z9FillArrayPii --------------------------
	.section	.nv.constant0._Z9FillArrayPii,"a",@progbits
	.sectionflags	@""
	.align	4
.nv.constant0._Z9FillArrayPii:
	.zero		908


//--------------------- .nv.constant0._Z10CubeKernelPiS_ --------------------------
	.section	.nv.constant0._Z10CubeKernelPiS_,"a",@progbits
	.sectionflags	@""
	.align	4
.nv.constant0._Z10CubeKernelPiS_:
	.zero		912


//--------------------- .nv.constant0._Z12SquareKernelPiS_i --------------------------
	.section	.nv.constant0._Z12SquareKernelPiS_i,"a",@progbits
	.sectionflags	@""
	.align	4
.nv.constant0._Z12SquareKernelPiS_i:
	.zero		916


//--------------------- SYMBOLS --------------------------

	.type		.nv.reservedSmem.offset0,@object
	.size		.nv.reservedSmem.offset0,0x4
	.type		vprintf,@function
